//
// Generated by NVIDIA NVVM Compiler
//
// Compiler Build ID: CL-36424714
// Cuda compilation tools, release 13.0, V13.0.88
// Based on NVVM 20.0.0
//

.version 9.0
.target sm_100
.address_size 64

	// .globl	_Z8mykerneliiPKfS0_Pf

.visible .entry _Z8mykerneliiPKfS0_Pf(
	.param .u32 _Z8mykerneliiPKfS0_Pf_param_0,
	.param .u32 _Z8mykerneliiPKfS0_Pf_param_1,
	.param .u64 .ptr .align 1 _Z8mykerneliiPKfS0_Pf_param_2,
	.param .u64 .ptr .align 1 _Z8mykerneliiPKfS0_Pf_param_3,
	.param .u64 .ptr .align 1 _Z8mykerneliiPKfS0_Pf_param_4
)
{
	.reg .pred 	%p<12>;
	.reg .b32 	%r<44>;
	.reg .b32 	%f<68>;
	.reg .b64 	%rd<53>;

	ld.param.u32 	%r18, [_Z8mykerneliiPKfS0_Pf_param_0];
	ld.param.u32 	%r20, [_Z8mykerneliiPKfS0_Pf_param_1];
	ld.param.u64 	%rd8, [_Z8mykerneliiPKfS0_Pf_param_2];
	ld.param.u64 	%rd9, [_Z8mykerneliiPKfS0_Pf_param_3];
	ld.param.u64 	%rd7, [_Z8mykerneliiPKfS0_Pf_param_4];
	cvta.to.global.u64 	%rd1, %rd9;
	cvta.to.global.u64 	%rd2, %rd8;
	mov.u32 	%r21, %tid.x;
	mov.u32 	%r22, %ctaid.x;
	mov.u32 	%r23, %ntid.x;
	mad.lo.s32 	%r1, %r22, %r23, %r21;
	mov.u32 	%r24, %tid.y;
	mov.u32 	%r25, %ctaid.y;
	mov.u32 	%r26, %ntid.y;
	mad.lo.s32 	%r27, %r25, %r26, %r24;
	max.s32 	%r28, %r1, %r27;
	setp.ge.s32 	%p1, %r28, %r20;
	@%p1 bra 	$L__BB0_16;
	cvta.to.global.u64 	%rd10, %rd7;
	setp.ge.s32 	%p2, %r1, %r27;
	mad.lo.s32 	%r29, %r20, %r27, %r1;
	mul.wide.s32 	%rd11, %r29, 4;
	add.s64 	%rd3, %rd10, %rd11;
	@%p2 bra 	$L__BB0_3;
	mov.b32 	%r30, 0;
	st.global.u32 	[%rd3], %r30;
$L__BB0_3:
	setp.lt.s32 	%p3, %r18, 1;
	mov.f32 	%f67, 0f00000000;
	@%p3 bra 	$L__BB0_15;
	mul.lo.s32 	%r3, %r27, %r18;
	and.b32  	%r4, %r18, 7;
	setp.lt.u32 	%p4, %r18, 8;
	mov.f32 	%f67, 0f00000000;
	mov.b32 	%r42, 0;
	@%p4 bra 	$L__BB0_7;
	and.b32  	%r42, %r18, 2147483640;
	neg.s32 	%r40, %r42;
	shl.b32 	%r7, %r20, 3;
	mul.wide.u32 	%rd12, %r3, 4;
	add.s64 	%rd13, %rd12, %rd2;
	add.s64 	%rd52, %rd13, 16;
	mov.f32 	%f67, 0f00000000;
	mul.wide.s32 	%rd16, %r20, 4;
	mov.u32 	%r39, %r1;
$L__BB0_6:
	.pragma "nounroll";
	ld.global.f32 	%f17, [%rd52+-16];
	mul.wide.s32 	%rd14, %r39, 4;
	add.s64 	%rd15, %rd1, %rd14;
	ld.global.f32 	%f18, [%rd15];
	fma.rn.f32 	%f19, %f17, %f18, %f67;
	ld.global.f32 	%f20, [%rd52+-12];
	add.s64 	%rd17, %rd15, %rd16;
	ld.global.f32 	%f21, [%rd17];
	fma.rn.f32 	%f22, %f20, %f21, %f19;
	ld.global.f32 	%f23, [%rd52+-8];
	add.s64 	%rd18, %rd17, %rd16;
	ld.global.f32 	%f24, [%rd18];
	fma.rn.f32 	%f25, %f23, %f24, %f22;
	ld.global.f32 	%f26, [%rd52+-4];
	add.s64 	%rd19, %rd18, %rd16;
	ld.global.f32 	%f27, [%rd19];
	fma.rn.f32 	%f28, %f26, %f27, %f25;
	ld.global.f32 	%f29, [%rd52];
	add.s64 	%rd20, %rd19, %rd16;
	ld.global.f32 	%f30, [%rd20];
	fma.rn.f32 	%f31, %f29, %f30, %f28;
	ld.global.f32 	%f32, [%rd52+4];
	add.s64 	%rd21, %rd20, %rd16;
	ld.global.f32 	%f33, [%rd21];
	fma.rn.f32 	%f34, %f32, %f33, %f31;
	ld.global.f32 	%f35, [%rd52+8];
	add.s64 	%rd22, %rd21, %rd16;
	ld.global.f32 	%f36, [%rd22];
	fma.rn.f32 	%f37, %f35, %f36, %f34;
	ld.global.f32 	%f38, [%rd52+12];
	add.s64 	%rd23, %rd22, %rd16;
	ld.global.f32 	%f39, [%rd23];
	fma.rn.f32 	%f67, %f38, %f39, %f37;
	add.s32 	%r40, %r40, 8;
	add.s32 	%r39, %r39, %r7;
	add.s64 	%rd52, %rd52, 32;
	setp.ne.s32 	%p5, %r40, 0;
	@%p5 bra 	$L__BB0_6;
$L__BB0_7:
	setp.eq.s32 	%p6, %r4, 0;
	@%p6 bra 	$L__BB0_15;
	and.b32  	%r13, %r18, 3;
	setp.lt.u32 	%p7, %r4, 4;
	@%p7 bra 	$L__BB0_10;
	add.s32 	%r32, %r42, %r3;
	mul.wide.u32 	%rd24, %r32, 4;
	add.s64 	%rd25, %rd2, %rd24;
	ld.global.f32 	%f41, [%rd25];
	mad.lo.s32 	%r33, %r42, %r20, %r1;
	mul.wide.s32 	%rd26, %r33, 4;
	add.s64 	%rd27, %rd1, %rd26;
	ld.global.f32 	%f42, [%rd27];
	fma.rn.f32 	%f43, %f41, %f42, %f67;
	cvt.u64.u32 	%rd28, %r3;
	cvt.u64.u32 	%rd29, %r42;
	add.s64 	%rd30, %rd29, %rd28;
	shl.b64 	%rd31, %rd30, 2;
	add.s64 	%rd32, %rd2, %rd31;
	ld.global.f32 	%f44, [%rd32+4];
	mul.wide.s32 	%rd33, %r20, 4;
	add.s64 	%rd34, %rd27, %rd33;
	ld.global.f32 	%f45, [%rd34];
	fma.rn.f32 	%f46, %f44, %f45, %f43;
	ld.global.f32 	%f47, [%rd32+8];
	add.s64 	%rd35, %rd34, %rd33;
	ld.global.f32 	%f48, [%rd35];
	fma.rn.f32 	%f49, %f47, %f48, %f46;
	ld.global.f32 	%f50, [%rd32+12];
	add.s64 	%rd36, %rd35, %rd33;
	ld.global.f32 	%f51, [%rd36];
	fma.rn.f32 	%f67, %f50, %f51, %f49;
	add.s32 	%r42, %r42, 4;
$L__BB0_10:
	setp.eq.s32 	%p8, %r13, 0;
	@%p8 bra 	$L__BB0_15;
	setp.eq.s32 	%p9, %r13, 1;
	@%p9 bra 	$L__BB0_13;
	add.s32 	%r34, %r42, %r3;
	mul.wide.u32 	%rd37, %r34, 4;
	add.s64 	%rd38, %rd2, %rd37;
	ld.global.f32 	%f53, [%rd38];
	mad.lo.s32 	%r35, %r42, %r20, %r1;
	mul.wide.s32 	%rd39, %r35, 4;
	add.s64 	%rd40, %rd1, %rd39;
	ld.global.f32 	%f54, [%rd40];
	fma.rn.f32 	%f55, %f53, %f54, %f67;
	cvt.u64.u32 	%rd41, %r3;
	cvt.u64.u32 	%rd42, %r42;
	add.s64 	%rd43, %rd42, %rd41;
	shl.b64 	%rd44, %rd43, 2;
	add.s64 	%rd45, %rd2, %rd44;
	ld.global.f32 	%f56, [%rd45+4];
	mul.wide.s32 	%rd46, %r20, 4;
	add.s64 	%rd47, %rd40, %rd46;
	ld.global.f32 	%f57, [%rd47];
	fma.rn.f32 	%f67, %f56, %f57, %f55;
	add.s32 	%r42, %r42, 2;
$L__BB0_13:
	and.b32  	%r36, %r18, 1;
	setp.eq.b32 	%p10, %r36, 1;
	not.pred 	%p11, %p10;
	@%p11 bra 	$L__BB0_15;
	add.s32 	%r37, %r42, %r3;
	mul.wide.u32 	%rd48, %r37, 4;
	add.s64 	%rd49, %rd2, %rd48;
	ld.global.f32 	%f58, [%rd49];
	mad.lo.s32 	%r38, %r42, %r20, %r1;
	mul.wide.s32 	%rd50, %r38, 4;
	add.s64 	%rd51, %rd1, %rd50;
	ld.global.f32 	%f59, [%rd51];
	fma.rn.f32 	%f67, %f58, %f59, %f67;
$L__BB0_15:
	st.global.f32 	[%rd3], %f67;
$L__BB0_16:
	ret;

}


// ===== COMPILED SASS (sm_100) =====

	.target	sm_100

	.elftype	@"ET_EXEC"


//--------------------- .note.nv.tkinfo           --------------------------
	.section	.note.nv.tkinfo,"",@"SHT_NOTE"
	.sectionflags	@"SHF_NOTE_NV_TKINFO"
	.tkinfo
        /*0018*/ 	.word	0x00000002
        /*0030*/ 	.string	""
        /*0030*/ 	.string	"ptxas"
        /*0030*/ 	.string	"Cuda compilation tools, release 13.0, V13.0.88"
        /*0030*/ 	.string	"Build cuda_13.0.r13.0/compiler.36424714_0"
        /*0030*/ 	.string	"-arch sm_100 -m 64 "



//--------------------- .note.nv.cuinfo           --------------------------
	.section	.note.nv.cuinfo,"",@"SHT_NOTE"
	.sectionflags	@"SHF_NOTE_NV_CUINFO"
        /*0018*/ 	.short	0x0002
        /*001a*/ 	.short	0x0064
        /*001c*/ 	.short	0x0082
	.zero		2


//--------------------- .nv.info                  --------------------------
	.section	.nv.info,"",@"SHT_CUDA_INFO"
	.align	4


	//----- nvinfo : EIATTR_REGCOUNT
	.align		4
        /*0000*/ 	.byte	0x04, 0x2f
        /*0002*/ 	.short	(.L_1 - .L_0)
	.align		4
.L_0:
        /*0004*/ 	.word	index@(_Z8mykerneliiPKfS0_Pf)
        /*0008*/ 	.word	0x00000020


	//----- nvinfo : EIATTR_FRAME_SIZE
	.align		4
.L_1:
        /*000c*/ 	.byte	0x04, 0x11
        /*000e*/ 	.short	(.L_3 - .L_2)
	.align		4
.L_2:
        /*0010*/ 	.word	index@(_Z8mykerneliiPKfS0_Pf)
        /*0014*/ 	.word	0x00000000


	//----- nvinfo : EIATTR_MIN_STACK_SIZE
	.align		4
.L_3:
        /*0018*/ 	.byte	0x04, 0x12
        /*001a*/ 	.short	(.L_5 - .L_4)
	.align		4
.L_4:
        /*001c*/ 	.word	index@(_Z8mykerneliiPKfS0_Pf)
        /*0020*/ 	.word	0x00000000
.L_5:


//--------------------- .nv.compat                --------------------------
	.section	.nv.compat,"",@"SHT_CUDA_COMPAT_INFO"
	.align	4
        /*0000*/ 	.byte	0x02, 0x09, 0x00, 0x00, 0x02, 0x02, 0x01, 0x00, 0x02, 0x05, 0x05, 0x00, 0x03, 0x07, 0x01, 0x01
        /*0010*/ 	.byte	0x02, 0x03, 0x00, 0x00, 0x02, 0x06, 0x01, 0x00, 0x04, 0x0b, 0x08, 0x00, 0x09, 0x00, 0x00, 0x00
        /*0020*/ 	.byte	0x00, 0x00, 0x00, 0x00


//--------------------- .nv.info._Z8mykerneliiPKfS0_Pf --------------------------
	.section	.nv.info._Z8mykerneliiPKfS0_Pf,"",@"SHT_CUDA_INFO"
	.sectionflags	@""
	.align	4


	//----- nvinfo : EIATTR_CUDA_API_VERSION
	.align		4
        /*0000*/ 	.byte	0x04, 0x37
        /*0002*/ 	.short	(.L_7 - .L_6)
.L_6:
        /*0004*/ 	.word	0x00000082


	//----- nvinfo : EIATTR_KPARAM_INFO
	.align		4
.L_7:
        /*0008*/ 	.byte	0x04, 0x17
        /*000a*/ 	.short	(.L_9 - .L_8)
.L_8:
        /*000c*/ 	.word	0x00000000
        /*0010*/ 	.short	0x0004
        /*0012*/ 	.short	0x0018
        /*0014*/ 	.byte	0x00, 0xf5, 0x21, 0x00


	//----- nvinfo : EIATTR_KPARAM_INFO
	.align		4
.L_9:
        /*0018*/ 	.byte	0x04, 0x17
        /*001a*/ 	.short	(.L_11 - .L_10)
.L_10:
        /*001c*/ 	.word	0x00000000
        /*0020*/ 	.short	0x0003
        /*0022*/ 	.short	0x0010
        /*0024*/ 	.byte	0x00, 0xf5, 0x21, 0x00


	//----- nvinfo : EIATTR_KPARAM_INFO
	.align		4
.L_11:
        /*0028*/ 	.byte	0x04, 0x17
        /*002a*/ 	.short	(.L_13 - .L_12)
.L_12:
        /*002c*/ 	.word	0x00000000
        /*0030*/ 	.short	0x0002
        /*0032*/ 	.short	0x0008
        /*0034*/ 	.byte	0x00, 0xf5, 0x21, 0x00


	//----- nvinfo : EIATTR_KPARAM_INFO
	.align		4
.L_13:
        /*0038*/ 	.byte	0x04, 0x17
        /*003a*/ 	.short	(.L_15 - .L_14)
.L_14:
        /*003c*/ 	.word	0x00000000
        /*0040*/ 	.short	0x0001
        /*0042*/ 	.short	0x0004
        /*0044*/ 	.byte	0x00, 0xf0, 0x11, 0x00


	//----- nvinfo : EIATTR_KPARAM_INFO
	.align		4
.L_15:
        /*0048*/ 	.byte	0x04, 0x17
        /*004a*/ 	.short	(.L_17 - .L_16)
.L_16:
        /*004c*/ 	.word	0x00000000
        /*0050*/ 	.short	0x0000
        /*0052*/ 	.short	0x0000
        /*0054*/ 	.byte	0x00, 0xf0, 0x11, 0x00


	//----- nvinfo : EIATTR_SPARSE_MMA_MASK
	.align		4
.L_17:
        /*0058*/ 	.byte	0x03, 0x50
        /*005a*/ 	.short	0x0000


	//----- nvinfo : EIATTR_MAXREG_COUNT
	.align		4
        /*005c*/ 	.byte	0x03, 0x1b
        /*005e*/ 	.short	0x00ff


	//----- nvinfo : EIATTR_MERCURY_ISA_VERSION
	.align		4
        /*0060*/ 	.byte	0x03, 0x5f
        /*0062*/ 	.short	0x0101


	//----- nvinfo : EIATTR_VRC_CTA_INIT_COUNT
	.align		4
        /*0064*/ 	.byte	0x02, 0x4a
	.zero		1
	.zero		1


	//----- nvinfo : EIATTR_EXIT_INSTR_OFFSETS
	.align		4
        /*0068*/ 	.byte	0x04, 0x1c
        /*006a*/ 	.short	(.L_19 - .L_18)


	//   ....[0]....
.L_18:
        /*006c*/ 	.word	0x000000c0


	//   ....[1]....
        /*0070*/ 	.word	0x00000900


	//----- nvinfo : EIATTR_CBANK_PARAM_SIZE
	.align		4
.L_19:
        /*0074*/ 	.byte	0x03, 0x19
        /*0076*/ 	.short	0x0020


	//----- nvinfo : EIATTR_PARAM_CBANK
	.align		4
        /*0078*/ 	.byte	0x04, 0x0a
        /*007a*/ 	.short	(.L_21 - .L_20)
	.align		4
.L_20:
        /*007c*/ 	.word	index@(.nv.constant0._Z8mykerneliiPKfS0_Pf)
        /*0080*/ 	.short	0x0380
        /*0082*/ 	.short	0x0020


	//----- nvinfo : EIATTR_SW_WAR
	.align		4
.L_21:
        /*0084*/ 	.byte	0x04, 0x36
        /*0086*/ 	.short	(.L_23 - .L_22)
.L_22:
        /*0088*/ 	.word	0x00000008
.L_23:


//--------------------- .nv.callgraph             --------------------------
	.section	.nv.callgraph,"",@"SHT_CUDA_CALLGRAPH"
	.align	4
	.sectionentsize	8
	.align		4
        /*0000*/ 	.word	0x00000000
	.align		4
        /*0004*/ 	.word	0xffffffff
	.align		4
        /*0008*/ 	.word	0x00000000
	.align		4
        /*000c*/ 	.word	0xfffffffe
	.align		4
        /*0010*/ 	.word	0x00000000
	.align		4
        /*0014*/ 	.word	0xfffffffd
	.align		4
        /*0018*/ 	.word	0x00000000
	.align		4
        /*001c*/ 	.word	0xfffffffc


//--------------------- .text._Z8mykerneliiPKfS0_Pf --------------------------
	.section	.text._Z8mykerneliiPKfS0_Pf,"ax",@progbits
	.align	128
        .global         _Z8mykerneliiPKfS0_Pf
        .type           _Z8mykerneliiPKfS0_Pf,@function
        .size           _Z8mykerneliiPKfS0_Pf,(.L_x_5 - _Z8mykerneliiPKfS0_Pf)
        .other          _Z8mykerneliiPKfS0_Pf,@"STO_CUDA_ENTRY STV_DEFAULT"
_Z8mykerneliiPKfS0_Pf:
.text._Z8mykerneliiPKfS0_Pf:
[----:B------:R-:W-:Y:S01]  /*0000*/  LDC R1, c[0x0][0x37c] ;  /* 0x0000df00ff017b82 */ /* 0x000fe20000000800 */
[----:B------:R-:W0:Y:S07]  /*0010*/  S2R R0, SR_TID.X ;  /* 0x0000000000007919 */ /* 0x000e2e0000002100 */
[----:B------:R-:W0:Y:S01]  /*0020*/  LDC R3, c[0x0][0x360] ;  /* 0x0000d800ff037b82 */ /* 0x000e220000000800 */
[----:B------:R-:W1:Y:S07]  /*0030*/  S2R R19, SR_TID.Y ;  /* 0x0000000000137919 */ /* 0x000e6e0000002200 */
[----:B------:R-:W0:Y:S08]  /*0040*/  S2UR UR4, SR_CTAID.X ;  /* 0x00000000000479c3 */ /* 0x000e300000002500 */
[----:B------:R-:W1:Y:S08]  /*0050*/  S2UR UR5, SR_CTAID.Y ;  /* 0x00000000000579c3 */ /* 0x000e700000002600 */
[----:B------:R-:W1:Y:S08]  /*0060*/  LDC R2, c[0x0][0x364] ;  /* 0x0000d900ff027b82 */ /* 0x000e700000000800 */
[----:B------:R-:W2:Y:S01]  /*0070*/  LDC R17, c[0x0][0x384] ;  /* 0x0000e100ff117b82 */ /* 0x000ea20000000800 */
[----:B0-----:R-:W-:-:S02]  /*0080*/  IMAD R0, R3, UR4, R0 ;  /* 0x0000000403007c24 */ /* 0x001fc4000f8e0200 */
[----:B-1----:R-:W-:-:S05]  /*0090*/  IMAD R19, R2, UR5, R19 ;  /* 0x0000000502137c24 */ /* 0x002fca000f8e0213 */
[----:B------:R-:W-:-:S04]  /*00a0*/  VIMNMX R2, PT, PT, R0, R19, !PT ;  /* 0x0000001300027248 */ /* 0x000fc80007fe0100 */
[----:B--2---:R-:W-:-:S13]  /*00b0*/  ISETP.GE.AND P0, PT, R2, R17, PT ;  /* 0x000000110200720c */ /* 0x004fda0003f06270 */
[----:B------:R-:W-:Y:S05]  /*00c0*/  @P0 EXIT ;  /* 0x000000000000094d */ /* 0x000fea0003800000 */
[----:B------:R-:W0:Y:S01]  /*00d0*/  LDC.64 R2, c[0x0][0x398] ;  /* 0x0000e600ff027b82 */ /* 0x000e220000000a00 */
[----:B------:R-:W1:Y:S01]  /*00e0*/  LDCU.64 UR4, c[0x0][0x358] ;  /* 0x00006b00ff0477ac */ /* 0x000e620008000a00 */
[----:B------:R-:W-:Y:S01]  /*00f0*/  ISETP.GE.AND P0, PT, R0, R19, PT ;  /* 0x000000130000720c */ /* 0x000fe20003f06270 */
[----:B------:R-:W-:Y:S02]  /*0100*/  IMAD R5, R19, R17, R0 ;  /* 0x0000001113057224 */ /* 0x000fe400078e0200 */
[----:B------:R-:W-:-:S03]  /*0110*/  HFMA2 R25, -RZ, RZ, 0, 0 ;  /* 0x00000000ff197431 */ /* 0x000fc600000001ff */
[----:B------:R-:W2:Y:S01]  /*0120*/  LDC R16, c[0x0][0x380] ;  /* 0x0000e000ff107b82 */ /* 0x000ea20000000800 */
[----:B0-----:R-:W-:-:S06]  /*0130*/  IMAD.WIDE R2, R5, 0x4, R2 ;  /* 0x0000000405027825 */ /* 0x001fcc00078e0202 */
[----:B-1----:R0:W-:Y:S01]  /*0140*/  @!P0 STG.E desc[UR4][R2.64], RZ ;  /* 0x000000ff02008986 */ /* 0x0021e2000c101904 */
[----:B--2---:R-:W-:-:S13]  /*0150*/  ISETP.GE.AND P0, PT, R16, 0x1, PT ;  /* 0x000000011000780c */ /* 0x004fda0003f06270 */
[----:B0-----:R-:W-:Y:S05]  /*0160*/  @!P0 BRA `(.L_x_0) ;  /* 0x0000000400e08947 */ /* 0x001fea0003800000 */
[C---:B------:R-:W-:Y:S01]  /*0170*/  ISETP.GE.U32.AND P1, PT, R16.reuse, 0x8, PT ;  /* 0x000000081000780c */ /* 0x040fe20003f26070 */
[----:B------:R-:W-:Y:S01]  /*0180*/  IMAD R19, R19, R16, RZ ;  /* 0x0000001013137224 */ /* 0x000fe200078e02ff */
[----:B------:R-:W-:Y:S02]  /*0190*/  LOP3.LUT R24, R16, 0x7, RZ, 0xc0, !PT ;  /* 0x0000000710187812 */ /* 0x000fe400078ec0ff */
[----:B------:R-:W-:Y:S02]  /*01a0*/  MOV R25, RZ ;  /* 0x000000ff00197202 */ /* 0x000fe40000000f00 */
[----:B------:R-:W-:Y:S02]  /*01b0*/  ISETP.NE.AND P0, PT, R24, RZ, PT ;  /* 0x000000ff1800720c */ /* 0x000fe40003f05270 */
[----:B------:R-:W-:-:S05]  /*01c0*/  MOV R20, RZ ;  /* 0x000000ff00147202 */ /* 0x000fca0000000f00 */
[----:B------:R-:W-:Y:S06]  /*01d0*/  @!P1 BRA `(.L_x_1) ;  /* 0x0000000000c49947 */ /* 0x000fec0003800000 */
[----:B------:R-:W0:Y:S01]  /*01e0*/  LDC.64 R4, c[0x0][0x388] ;  /* 0x0000e200ff047b82 */ /* 0x000e220000000a00 */
[----:B------:R-:W-:Y:S02]  /*01f0*/  LOP3.LUT R20, R16, 0x7ffffff8, RZ, 0xc0, !PT ;  /* 0x7ffffff810147812 */ /* 0x000fe400078ec0ff */
[----:B------:R-:W-:Y:S02]  /*0200*/  MOV R25, RZ ;  /* 0x000000ff00197202 */ /* 0x000fe40000000f00 */
[----:B------:R-:W-:Y:S02]  /*0210*/  MOV R18, R0 ;  /* 0x0000000000127202 */ /* 0x000fe40000000f00 */
[----:B------:R-:W-:Y:S01]  /*0220*/  IADD3 R21, PT, PT, -R20, RZ, RZ ;  /* 0x000000ff14157210 */ /* 0x000fe20007ffe1ff */
[----:B0-----:R-:W-:-:S03]  /*0230*/  IMAD.WIDE.U32 R4, R19, 0x4, R4 ;  /* 0x0000000413047825 */ /* 0x001fc600078e0004 */
[----:B------:R-:W-:-:S04]  /*0240*/  IADD3 R6, P1, PT, R4, 0x10, RZ ;  /* 0x0000001004067810 */ /* 0x000fc80007f3e0ff */
[----:B------:R-:W-:-:S09]  /*0250*/  IADD3.X R7, PT, PT, RZ, R5, RZ, P1, !PT ;  /* 0x00000005ff077210 */ /* 0x000fd20000ffe4ff */
.L_x_2:
[----:B------:R-:W0:Y:S01]  /*0260*/  LDC.64 R14, c[0x0][0x390] ;  /* 0x0000e400ff0e7b82 */ /* 0x000e220000000a00 */
[----:B------:R-:W-:Y:S02]  /*0270*/  MOV R4, R6 ;  /* 0x0000000600047202 */ /* 0x000fe40000000f00 */
[----:B------:R-:W-:-:S05]  /*0280*/  MOV R5, R7 ;  /* 0x0000000700057202 */ /* 0x000fca0000000f00 */
[----:B------:R-:W2:Y:S04]  /*0290*/  LDG.E R28, desc[UR4][R4.64+-0x10] ;  /* 0xfffff004041c7981 */ /* 0x000ea8000c1e1900 */
[----:B------:R-:W3:Y:S04]  /*02a0*/  LDG.E R22, desc[UR4][R4.64+-0xc] ;  /* 0xfffff40404167981 */ /* 0x000ee8000c1e1900 */
[----:B------:R-:W4:Y:S01]  /*02b0*/  LDG.E R27, desc[UR4][R4.64+-0x8] ;  /* 0xfffff804041b7981 */ /* 0x000f22000c1e1900 */
[----:B0-----:R-:W-:-:S05]  /*02c0*/  IMAD.WIDE R14, R18, 0x4, R14 ;  /* 0x00000004120e7825 */ /* 0x001fca00078e020e */
[----:B------:R0:W2:Y:S02]  /*02d0*/  LDG.E R26, desc[UR4][R14.64] ;  /* 0x000000040e1a7981 */ /* 0x0000a4000c1e1900 */
[----:B0-----:R-:W-:-:S05]  /*02e0*/  IMAD.WIDE R14, R17, 0x4, R14 ;  /* 0x00000004110e7825 */ /* 0x001fca00078e020e */
[----:B------:R0:W3:Y:S01]  /*02f0*/  LDG.E R23, desc[UR4][R14.64] ;  /* 0x000000040e177981 */ /* 0x0000e2000c1e1900 */
[----:B------:R-:W-:-:S04]  /*0300*/  IMAD.WIDE R8, R17, 0x4, R14 ;  /* 0x0000000411087825 */ /* 0x000fc800078e020e */
[C---:B------:R-:W-:Y:S02]  /*0310*/  IMAD.WIDE R10, R17.reuse, 0x4, R8 ;  /* 0x00000004110a7825 */ /* 0x040fe400078e0208 */
[----:B------:R-:W4:Y:S02]  /*0320*/  LDG.E R8, desc[UR4][R8.64] ;  /* 0x0000000408087981 */ /* 0x000f24000c1e1900 */
[C---:B------:R-:W-:Y:S02]  /*0330*/  IMAD.WIDE R6, R17.reuse, 0x4, R10 ;  /* 0x0000000411067825 */ /* 0x040fe400078e020a */
[----:B------:R1:W5:Y:S02]  /*0340*/  LDG.E R29, desc[UR4][R10.64] ;  /* 0x000000040a1d7981 */ /* 0x000364000c1e1900 */
[C---:B------:R-:W-:Y:S02]  /*0350*/  IMAD.WIDE R12, R17.reuse, 0x4, R6 ;  /* 0x00000004110c7825 */ /* 0x040fe400078e0206 */
[----:B------:R5:W5:Y:S02]  /*0360*/  LDG.E R7, desc[UR4][R6.64] ;  /* 0x0000000406077981 */ /* 0x000b64000c1e1900 */
[----:B0-----:R-:W-:-:S02]  /*0370*/  IMAD.WIDE R14, R17, 0x4, R12 ;  /* 0x00000004110e7825 */ /* 0x001fc400078e020c */
[----:B------:R-:W5:Y:S04]  /*0380*/  LDG.E R12, desc[UR4][R12.64] ;  /* 0x000000040c0c7981 */ /* 0x000f68000c1e1900 */
[----:B------:R-:W5:Y:S01]  /*0390*/  LDG.E R6, desc[UR4][R4.64+-0x4] ;  /* 0xfffffc0404067981 */ /* 0x000f62000c1e1900 */
[----:B-1----:R-:W-:-:S03]  /*03a0*/  IMAD.WIDE R10, R17, 0x4, R14 ;  /* 0x00000004110a7825 */ /* 0x002fc600078e020e */
[----:B------:R-:W5:Y:S04]  /*03b0*/  LDG.E R9, desc[UR4][R14.64] ;  /* 0x000000040e097981 */ /* 0x000f68000c1e1900 */
[----:B------:R-:W5:Y:S01]  /*03c0*/  LDG.E R10, desc[UR4][R10.64] ;  /* 0x000000040a0a7981 */ /* 0x000f62000c1e1900 */
[----:B--2---:R-:W-:-:S03]  /*03d0*/  FFMA R25, R28, R26, R25 ;  /* 0x0000001a1c197223 */ /* 0x004fc60000000019 */
[----:B------:R-:W2:Y:S01]  /*03e0*/  LDG.E R26, desc[UR4][R4.64] ;  /* 0x00000004041a7981 */ /* 0x000ea2000c1e1900 */
[----:B---3--:R-:W-:-:S03]  /*03f0*/  FFMA R28, R22, R23, R25 ;  /* 0x00000017161c7223 */ /* 0x008fc60000000019 */
[----:B------:R-:W3:Y:S04]  /*0400*/  LDG.E R23, desc[UR4][R4.64+0x4] ;  /* 0x0000040404177981 */ /* 0x000ee8000c1e1900 */
[----:B------:R-:W3:Y:S04]  /*0410*/  LDG.E R22, desc[UR4][R4.64+0x8] ;  /* 0x0000080404167981 */ /* 0x000ee8000c1e1900 */
[----:B------:R-:W3:Y:S01]  /*0420*/  LDG.E R25, desc[UR4][R4.64+0xc] ;  /* 0x00000c0404197981 */ /* 0x000ee2000c1e1900 */
[----:B----4-:R-:W-:Y:S01]  /*0430*/  FFMA R27, R27, R8, R28 ;  /* 0x000000081b1b7223 */ /* 0x010fe2000000001c */
[----:B------:R-:W-:-:S04]  /*0440*/  IADD3 R21, PT, PT, R21, 0x8, RZ ;  /* 0x0000000815157810 */ /* 0x000fc80007ffe0ff */
[----:B------:R-:W-:Y:S01]  /*0450*/  ISETP.NE.AND P1, PT, R21, RZ, PT ;  /* 0x000000ff1500720c */ /* 0x000fe20003f25270 */
[----:B-----5:R-:W-:Y:S01]  /*0460*/  FFMA R27, R6, R29, R27 ;  /* 0x0000001d061b7223 */ /* 0x020fe2000000001b */
[----:B------:R-:W-:Y:S02]  /*0470*/  IADD3 R6, P2, PT, R4, 0x20, RZ ;  /* 0x0000002004067810 */ /* 0x000fe40007f5e0ff */
[----:B------:R-:W-:Y:S01]  /*0480*/  LEA R18, R17, R18, 0x3 ;  /* 0x0000001211127211 */ /* 0x000fe200078e18ff */
[----:B--2---:R-:W-:Y:S01]  /*0490*/  FFMA R26, R26, R7, R27 ;  /* 0x000000071a1a7223 */ /* 0x004fe2000000001b */
[----:B------:R-:W-:-:S03]  /*04a0*/  IADD3.X R7, PT, PT, RZ, R5, RZ, P2, !PT ;  /* 0x00000005ff077210 */ /* 0x000fc600017fe4ff */
[----:B---3--:R-:W-:-:S04]  /*04b0*/  FFMA R23, R23, R12, R26 ;  /* 0x0000000c17177223 */ /* 0x008fc8000000001a */
[----:B------:R-:W-:-:S04]  /*04c0*/  FFMA R22, R22, R9, R23 ;  /* 0x0000000916167223 */ /* 0x000fc80000000017 */
[----:B------:R-:W-:Y:S01]  /*04d0*/  FFMA R25, R25, R10, R22 ;  /* 0x0000000a19197223 */ /* 0x000fe20000000016 */
[----:B------:R-:W-:Y:S06]  /*04e0*/  @P1 BRA `(.L_x_2) ;  /* 0xfffffffc005c1947 */ /* 0x000fec000383ffff */
.L_x_1:
[----:B------:R-:W-:Y:S05]  /*04f0*/  @!P0 BRA `(.L_x_0) ;  /* 0x0000000000fc8947 */ /* 0x000fea0003800000 */
[----:B------:R-:W-:Y:S02]  /*0500*/  ISETP.GE.U32.AND P1, PT, R24, 0x4, PT ;  /* 0x000000041800780c */ /* 0x000fe40003f26070 */
[----:B------:R-:W-:-:S04]  /*0510*/  LOP3.LUT R18, R16, 0x3, RZ, 0xc0, !PT ;  /* 0x0000000310127812 */ /* 0x000fc800078ec0ff */
[----:B------:R-:W-:-:S07]  /*0520*/  ISETP.NE.AND P0, PT, R18, RZ, PT ;  /* 0x000000ff1200720c */ /* 0x000fce0003f05270 */
[----:B------:R-:W-:Y:S06]  /*0530*/  @!P1 BRA `(.L_x_3) ;  /* 0x00000000006c9947 */ /* 0x000fec0003800000 */
[----:B------:R-:W0:Y:S01]  /*0540*/  LDC.64 R4, c[0x0][0x390] ;  /* 0x0000e400ff047b82 */ /* 0x000e220000000a00 */
[----:B------:R-:W1:Y:S01]  /*0550*/  LDCU.64 UR6, c[0x0][0x388] ;  /* 0x00007100ff0677ac */ /* 0x000e620008000a00 */
[----:B------:R-:W-:Y:S01]  /*0560*/  IMAD R9, R20, R17, R0 ;  /* 0x0000001114097224 */ /* 0x000fe200078e0200 */
[CC--:B------:R-:W-:Y:S02]  /*0570*/  IADD3 R7, PT, PT, R19.reuse, R20.reuse, RZ ;  /* 0x0000001413077210 */ /* 0x0c0fe40007ffe0ff */
[----:B------:R-:W-:-:S03]  /*0580*/  IADD3 R10, P1, PT, R19, R20, RZ ;  /* 0x00000014130a7210 */ /* 0x000fc60007f3e0ff */
[----:B------:R-:W2:Y:S01]  /*0590*/  LDC.64 R14, c[0x0][0x388] ;  /* 0x0000e200ff0e7b82 */ /* 0x000ea20000000a00 */
[----:B0-----:R-:W-:-:S04]  /*05a0*/  IMAD.WIDE R4, R9, 0x4, R4 ;  /* 0x0000000409047825 */ /* 0x001fc800078e0204 */
[----:B------:R-:W-:Y:S02]  /*05b0*/  IMAD.WIDE R8, R17, 0x4, R4 ;  /* 0x0000000411087825 */ /* 0x000fe400078e0204 */
[----:B------:R-:W3:Y:S02]  /*05c0*/  LDG.E R4, desc[UR4][R4.64] ;  /* 0x0000000404047981 */ /* 0x000ee4000c1e1900 */
[----:B--2---:R-:W-:Y:S01]  /*05d0*/  IMAD.WIDE.U32 R14, R7, 0x4, R14 ;  /* 0x00000004070e7825 */ /* 0x004fe200078e000e */
[----:B------:R-:W-:Y:S02]  /*05e0*/  IADD3.X R7, PT, PT, RZ, RZ, RZ, P1, !PT ;  /* 0x000000ffff077210 */ /* 0x000fe40000ffe4ff */
[----:B-1----:R-:W-:-:S03]  /*05f0*/  LEA R6, P1, R10, UR6, 0x2 ;  /* 0x000000060a067c11 */ /* 0x002fc6000f8210ff */
[----:B------:R-:W3:Y:S01]  /*0600*/  LDG.E R14, desc[UR4][R14.64] ;  /* 0x000000040e0e7981 */ /* 0x000ee2000c1e1900 */
[----:B------:R-:W-:Y:S01]  /*0610*/  LEA.HI.X R7, R10, UR7, R7, 0x2, P1 ;  /* 0x000000070a077c11 */ /* 0x000fe200088f1407 */
[C---:B------:R-:W-:Y:S02]  /*0620*/  IMAD.WIDE R10, R17.reuse, 0x4, R8 ;  /* 0x00000004110a7825 */ /* 0x040fe400078e0208 */
[----:B------:R-:W2:Y:S04]  /*0630*/  LDG.E R8, desc[UR4][R8.64] ;  /* 0x0000000408087981 */ /* 0x000ea8000c1e1900 */
[----:B------:R-:W2:Y:S01]  /*0640*/  LDG.E R22, desc[UR4][R6.64+0x4] ;  /* 0x0000040406167981 */ /* 0x000ea2000c1e1900 */
[----:B------:R-:W-:-:S03]  /*0650*/  IMAD.WIDE R12, R17, 0x4, R10 ;  /* 0x00000004110c7825 */ /* 0x000fc600078e020a */
[----:B------:R-:W4:Y:S04]  /*0660*/  LDG.E R23, desc[UR4][R10.64] ;  /* 0x000000040a177981 */ /* 0x000f28000c1e1900 */
[----:B------:R-:W4:Y:S04]  /*0670*/  LDG.E R21, desc[UR4][R6.64+0x8] ;  /* 0x0000080406157981 */ /* 0x000f28000c1e1900 */
[----:B------:R-:W5:Y:S04]  /*0680*/  LDG.E R24, desc[UR4][R6.64+0xc] ;  /* 0x00000c0406187981 */ /* 0x000f68000c1e1900 */
[----:B------:R-:W5:Y:S01]  /*0690*/  LDG.E R12, desc[UR4][R12.64] ;  /* 0x000000040c0c7981 */ /* 0x000f62000c1e1900 */
[----:B------:R-:W-:Y:S01]  /*06a0*/  IADD3 R20, PT, PT, R20, 0x4, RZ ;  /* 0x0000000414147810 */ /* 0x000fe20007ffe0ff */
[----:B---3--:R-:W-:-:S04]  /*06b0*/  FFMA R25, R14, R4, R25 ;  /* 0x000000040e197223 */ /* 0x008fc80000000019 */
[----:B--2---:R-:W-:-:S04]  /*06c0*/  FFMA R22, R22, R8, R25 ;  /* 0x0000000816167223 */ /* 0x004fc80000000019 */
[----:B----4-:R-:W-:-:S04]  /*06d0*/  FFMA R21, R21, R23, R22 ;  /* 0x0000001715157223 */ /* 0x010fc80000000016 */
[----:B-----5:R-:W-:-:S07]  /*06e0*/  FFMA R25, R24, R12, R21 ;  /* 0x0000000c18197223 */ /* 0x020fce0000000015 */
.L_x_3:
[----:B------:R-:W-:Y:S05]  /*06f0*/  @!P0 BRA `(.L_x_0) ;  /* 0x00000000007c8947 */ /* 0x000fea0003800000 */
[----:B------:R-:W-:Y:S02]  /*0700*/  ISETP.NE.AND P1, PT, R18, 0x1, PT ;  /* 0x000000011200780c */ /* 0x000fe40003f25270 */
[----:B------:R-:W-:-:S04]  /*0710*/  LOP3.LUT R16, R16, 0x1, RZ, 0xc0, !PT ;  /* 0x0000000110107812 */ /* 0x000fc800078ec0ff */
[----:B------:R-:W-:-:S07]  /*0720*/  ISETP.NE.U32.AND P0, PT, R16, 0x1, PT ;  /* 0x000000011000780c */ /* 0x000fce0003f05070 */
[----:B------:R-:W0:Y:S01]  /*0730*/  @P1 LDC.64 R12, c[0x0][0x390] ;  /* 0x0000e400ff0c1b82 */ /* 0x000e220000000a00 */
[CC--:B------:R-:W-:Y:S01]  /*0740*/  @P1 IADD3 R14, P2, PT, R19.reuse, R20.reuse, RZ ;  /* 0x00000014130e1210 */ /* 0x0c0fe20007f5e0ff */
[C---:B------:R-:W-:Y:S01]  /*0750*/  @P1 IMAD R21, R20.reuse, R17, R0 ;  /* 0x0000001114151224 */ /* 0x040fe200078e0200 */
[C---:B------:R-:W-:Y:S02]  /*0760*/  @P1 IADD3 R15, PT, PT, R19.reuse, R20, RZ ;  /* 0x00000014130f1210 */ /* 0x040fe40007ffe0ff */
[----:B------:R-:W-:Y:S02]  /*0770*/  @P1 IADD3.X R16, PT, PT, RZ, RZ, RZ, P2, !PT ;  /* 0x000000ffff101210 */ /* 0x000fe400017fe4ff */
[----:B------:R-:W-:Y:S01]  /*0780*/  @P1 IADD3 R20, PT, PT, R20, 0x2, RZ ;  /* 0x0000000214141810 */ /* 0x000fe20007ffe0ff */
[----:B------:R-:W1:Y:S03]  /*0790*/  @P1 LDC.64 R8, c[0x0][0x388] ;  /* 0x0000e200ff081b82 */ /* 0x000e660000000a00 */
[----:B------:R-:W-:-:S05]  /*07a0*/  @!P0 IADD3 R19, PT, PT, R19, R20, RZ ;  /* 0x0000001413138210 */ /* 0x000fca0007ffe0ff */
[----:B------:R-:W2:Y:S08]  /*07b0*/  @P1 LDC.64 R10, c[0x0][0x388] ;  /* 0x0000e200ff0a1b82 */ /* 0x000eb00000000a00 */
[----:B------:R-:W3:Y:S01]  /*07c0*/  @!P0 LDC.64 R6, c[0x0][0x388] ;  /* 0x0000e200ff068b82 */ /* 0x000ee20000000a00 */
[----:B0-----:R-:W-:-:S04]  /*07d0*/  @P1 IMAD.WIDE R12, R21, 0x4, R12 ;  /* 0x00000004150c1825 */ /* 0x001fc800078e020c */
[----:B------:R-:W-:Y:S02]  /*07e0*/  @!P0 IMAD R21, R20, R17, R0 ;  /* 0x0000001114158224 */ /* 0x000fe400078e0200 */
[----:B------:R-:W4:Y:S01]  /*07f0*/  @P1 LDG.E R0, desc[UR4][R12.64] ;  /* 0x000000040c001981 */ /* 0x000f22000c1e1900 */
[----:B------:R-:W0:Y:S01]  /*0800*/  @!P0 LDC.64 R4, c[0x0][0x390] ;  /* 0x0000e400ff048b82 */ /* 0x000e220000000a00 */
[----:B-1----:R-:W-:-:S04]  /*0810*/  @P1 LEA R8, P2, R14, R8, 0x2 ;  /* 0x000000080e081211 */ /* 0x002fc800078410ff */
[----:B------:R-:W-:Y:S01]  /*0820*/  @P1 LEA.HI.X R9, R14, R9, R16, 0x2, P2 ;  /* 0x000000090e091211 */ /* 0x000fe200010f1410 */
[----:B--2---:R-:W-:-:S05]  /*0830*/  @P1 IMAD.WIDE.U32 R10, R15, 0x4, R10 ;  /* 0x000000040f0a1825 */ /* 0x004fca00078e000a */
[----:B------:R-:W2:Y:S01]  /*0840*/  @P1 LDG.E R9, desc[UR4][R8.64+0x4] ;  /* 0x0000040408091981 */ /* 0x000ea2000c1e1900 */
[----:B------:R-:W-:-:S03]  /*0850*/  @P1 IMAD.WIDE R14, R17, 0x4, R12 ;  /* 0x00000004110e1825 */ /* 0x000fc600078e020c */
[----:B------:R-:W4:Y:S01]  /*0860*/  @P1 LDG.E R10, desc[UR4][R10.64] ;  /* 0x000000040a0a1981 */ /* 0x000f22000c1e1900 */
[----:B---3--:R-:W-:-:S03]  /*0870*/  @!P0 IMAD.WIDE.U32 R6, R19, 0x4, R6 ;  /* 0x0000000413068825 */ /* 0x008fc600078e0006 */
[----:B------:R-:W2:Y:S04]  /*0880*/  @P1 LDG.E R14, desc[UR4][R14.64] ;  /* 0x000000040e0e1981 */ /* 0x000ea8000c1e1900 */
[----:B------:R-:W3:Y:S01]  /*0890*/  @!P0 LDG.E R6, desc[UR4][R6.64] ;  /* 0x0000000406068981 */ /* 0x000ee2000c1e1900 */
[----:B0-----:R-:W-:-:S06]  /*08a0*/  @!P0 IMAD.WIDE R4, R21, 0x4, R4 ;  /* 0x0000000415048825 */ /* 0x001fcc00078e0204 */
[----:B------:R-:W3:Y:S01]  /*08b0*/  @!P0 LDG.E R4, desc[UR4][R4.64] ;  /* 0x0000000404048981 */ /* 0x000ee2000c1e1900 */
[----:B----4-:R-:W-:-:S04]  /*08c0*/  @P1 FFMA R0, R10, R0, R25 ;  /* 0x000000000a001223 */ /* 0x010fc80000000019 */
[----:B--2---:R-:W-:-:S04]  /*08d0*/  @P1 FFMA R25, R9, R14, R0 ;  /* 0x0000000e09191223 */ /* 0x004fc80000000000 */
[----:B---3--:R-:W-:-:S07]  /*08e0*/  @!P0 FFMA R25, R6, R4, R25 ;  /* 0x0000000406198223 */ /* 0x008fce0000000019 */
.L_x_0:
[----:B------:R-:W-:Y:S01]  /*08f0*/  STG.E desc[UR4][R2.64], R25 ;  /* 0x0000001902007986 */ /* 0x000fe2000c101904 */
[----:B------:R-:W-:Y:S05]  /*0900*/  EXIT ;  /* 0x000000000000794d */ /* 0x000fea0003800000 */
.L_x_4:
[----:B------:R-:W-:-:S00]  /*0910*/  BRA `(.L_x_4) ;  /* 0xfffffffc00fc7947 */ /* 0x000fc0000383ffff */
[----:B------:R-:W-:-:S00]  /*0920*/  NOP ;  /* 0x0000000000007918 */ /* 0x000fc00000000000 */
        /* <DEDUP_REMOVED lines=13> */
.L_x_5:


//--------------------- .nv.shared.reserved.0     --------------------------
	.section	.nv.shared.reserved.0,"aw",@nobits
	.weak		__nv_reservedSMEM_offset_0_alias
	.size		__nv_reservedSMEM_offset_0_alias, 0, 64
	.other		__nv_reservedSMEM_offset_0_alias,@"STO_CUDA_RESERVED_SHARED STV_DEFAULT"
__nv_reservedSMEM_offset_0_alias:
	.zero		0
	.zero		64


//--------------------- .nv.constant0._Z8mykerneliiPKfS0_Pf --------------------------
	.section	.nv.constant0._Z8mykerneliiPKfS0_Pf,"a",@progbits
	.sectionflags	@""
	.align	4
.nv.constant0._Z8mykerneliiPKfS0_Pf:
	.zero		928


//--------------------- SYMBOLS --------------------------

	.type		.nv.reservedSmem.offset0,@object
	.size		.nv.reservedSmem.offset0,0x4
